	.headerflags	@"EF_CUDA_TEXMODE_UNIFIED EF_CUDA_64BIT_ADDRESS EF_CUDA_ACCELERATORS EF_CUDA_SM90 EF_CUDA_VIRTUAL_SM(EF_CUDA_SM90)"
	.elftype	@"ET_EXEC"


//--------------------- .nv.info                  --------------------------
	.section	.nv.info,"",@"SHT_CUDA_INFO"
	.align	4


	//----- nvinfo : EIATTR_REGCOUNT
	.align		4
        /*0000*/ 	.byte	0x04, 0x2f
        /*0002*/ 	.short	(.L_1 - .L_0)
	.align		4
.L_0:
        /*0004*/ 	.word	index@(triton_per_fused_native_group_norm_10)
        /*0008*/ 	.word	0x00000017


	//----- nvinfo : EIATTR_MIN_STACK_SIZE
	.align		4
.L_1:
        /*000c*/ 	.byte	0x04, 0x12
        /*000e*/ 	.short	(.L_3 - .L_2)
	.align		4
.L_2:
        /*0010*/ 	.word	index@(triton_per_fused_native_group_norm_10)
        /*0014*/ 	.word	0x00000000


	//----- nvinfo : EIATTR_FRAME_SIZE
	.align		4
.L_3:
        /*0018*/ 	.byte	0x04, 0x11
        /*001a*/ 	.short	(.L_5 - .L_4)
	.align		4
.L_4:
        /*001c*/ 	.word	index@(triton_per_fused_native_group_norm_10)
        /*0020*/ 	.word	0x00000000


	//----- nvinfo : EIATTR_MIN_STACK_SIZE
	.align		4
.L_5:
        /*0024*/ 	.byte	0x04, 0x12
        /*0026*/ 	.short	(.L_7 - .L_6)
	.align		4
.L_6:
        /*0028*/ 	.word	index@(triton_per_fused_native_group_norm_10)
        /*002c*/ 	.word	0x00000000
.L_7:


//--------------------- .nv.info.triton_per_fused_native_group_norm_10 --------------------------
	.section	.nv.info.triton_per_fused_native_group_norm_10,"",@"SHT_CUDA_INFO"
	.sectionflags	@""
	.align	4


	//----- nvinfo : EIATTR_CUDA_API_VERSION
	.align		4
        /*0000*/ 	.byte	0x04, 0x37
        /*0002*/ 	.short	(.L_9 - .L_8)
.L_8:
        /*0004*/ 	.word	0x0000007c


	//----- nvinfo : EIATTR_KPARAM_INFO
	.align		4
.L_9:
        /*0008*/ 	.byte	0x04, 0x17
        /*000a*/ 	.short	(.L_11 - .L_10)
.L_10:
        /*000c*/ 	.word	0x00000000
        /*0010*/ 	.short	0x0005
        /*0012*/ 	.short	0x0024
        /*0014*/ 	.byte	0x00, 0xf0, 0x11, 0x00


	//----- nvinfo : EIATTR_KPARAM_INFO
	.align		4
.L_11:
        /*0018*/ 	.byte	0x04, 0x17
        /*001a*/ 	.short	(.L_13 - .L_12)
.L_12:
        /*001c*/ 	.word	0x00000000
        /*0020*/ 	.short	0x0004
        /*0022*/ 	.short	0x0020
        /*0024*/ 	.byte	0x00, 0xf0, 0x11, 0x00


	//----- nvinfo : EIATTR_KPARAM_INFO
	.align		4
.L_13:
        /*0028*/ 	.byte	0x04, 0x17
        /*002a*/ 	.short	(.L_15 - .L_14)
.L_14:
        /*002c*/ 	.word	0x00000000
        /*0030*/ 	.short	0x0003
        /*0032*/ 	.short	0x0018
        /*0034*/ 	.byte	0x00, 0xf4, 0x21, 0x00


	//----- nvinfo : EIATTR_KPARAM_INFO
	.align		4
.L_15:
        /*0038*/ 	.byte	0x04, 0x17
        /*003a*/ 	.short	(.L_17 - .L_16)
.L_16:
        /*003c*/ 	.word	0x00000000
        /*0040*/ 	.short	0x0002
        /*0042*/ 	.short	0x0010
        /*0044*/ 	.byte	0x00, 0xf4, 0x21, 0x00


	//----- nvinfo : EIATTR_KPARAM_INFO
	.align		4
.L_17:
        /*0048*/ 	.byte	0x04, 0x17
        /*004a*/ 	.short	(.L_19 - .L_18)
.L_18:
        /*004c*/ 	.word	0x00000000
        /*0050*/ 	.short	0x0001
        /*0052*/ 	.short	0x0008
        /*0054*/ 	.byte	0x00, 0xf4, 0x21, 0x00


	//----- nvinfo : EIATTR_KPARAM_INFO
	.align		4
.L_19:
        /*0058*/ 	.byte	0x04, 0x17
        /*005a*/ 	.short	(.L_21 - .L_20)
.L_20:
        /*005c*/ 	.word	0x00000000
        /*0060*/ 	.short	0x0000
        /*0062*/ 	.short	0x0000
        /*0064*/ 	.byte	0x00, 0xf4, 0x21, 0x00


	//----- nvinfo : EIATTR_SPARSE_MMA_MASK
	.align		4
.L_21:
        /*0068*/ 	.byte	0x03, 0x50
        /*006a*/ 	.short	0x0000


	//----- nvinfo : EIATTR_MAXREG_COUNT
	.align		4
        /*006c*/ 	.byte	0x03, 0x1b
        /*006e*/ 	.short	0x00ff


	//----- nvinfo : EIATTR_COOP_GROUP_MASK_REGIDS
	.align		4
        /*0070*/ 	.byte	0x04, 0x29
        /*0072*/ 	.short	(.L_23 - .L_22)


	//   ....[0]....
.L_22:
        /*0074*/ 	.word	0xffffffff


	//   ....[1]....
        /*0078*/ 	.word	0xffffffff


	//   ....[2]....
        /*007c*/ 	.word	0xffffffff


	//   ....[3]....
        /*0080*/ 	.word	0xffffffff


	//   ....[4]....
        /*0084*/ 	.word	0xffffffff


	//   ....[5]....
        /*0088*/ 	.word	0xffffffff


	//   ....[6]....
        /*008c*/ 	.word	0xffffffff


	//   ....[7]....
        /*0090*/ 	.word	0xffffffff


	//   ....[8]....
        /*0094*/ 	.word	0xffffffff


	//   ....[9]....
        /*0098*/ 	.word	0xffffffff


	//----- nvinfo : EIATTR_COOP_GROUP_INSTR_OFFSETS
	.align		4
.L_23:
        /*009c*/ 	.byte	0x04, 0x28
        /*009e*/ 	.short	(.L_25 - .L_24)


	//   ....[0]....
.L_24:
        /*00a0*/ 	.word	0x00000450


	//   ....[1]....
        /*00a4*/ 	.word	0x00000480


	//   ....[2]....
        /*00a8*/ 	.word	0x00000530


	//   ....[3]....
        /*00ac*/ 	.word	0x00000550


	//   ....[4]....
        /*00b0*/ 	.word	0x00000570


	//   ....[5]....
        /*00b4*/ 	.word	0x00000660


	//   ....[6]....
        /*00b8*/ 	.word	0x00000680


	//   ....[7]....
        /*00bc*/ 	.word	0x000006e0


	//   ....[8]....
        /*00c0*/ 	.word	0x00000700


	//   ....[9]....
        /*00c4*/ 	.word	0x00000730


	//----- nvinfo : EIATTR_EXIT_INSTR_OFFSETS
	.align		4
.L_25:
        /*00c8*/ 	.byte	0x04, 0x1c
        /*00ca*/ 	.short	(.L_27 - .L_26)


	//   ....[0]....
.L_26:
        /*00cc*/ 	.word	0x000007f0


	//   ....[1]....
        /*00d0*/ 	.word	0x00000820


	//----- nvinfo : EIATTR_REQNTID
	.align		4
.L_27:
        /*00d4*/ 	.byte	0x04, 0x10
        /*00d6*/ 	.short	(.L_29 - .L_28)
.L_28:
        /*00d8*/ 	.word	0x00000100
        /*00dc*/ 	.word	0x00000001
        /*00e0*/ 	.word	0x00000001


	//----- nvinfo : EIATTR_CBANK_PARAM_SIZE
	.align		4
.L_29:
        /*00e4*/ 	.byte	0x03, 0x19
        /*00e6*/ 	.short	0x0028


	//----- nvinfo : EIATTR_PARAM_CBANK
	.align		4
        /*00e8*/ 	.byte	0x04, 0x0a
        /*00ea*/ 	.short	(.L_31 - .L_30)
	.align		4
.L_30:
        /*00ec*/ 	.word	index@(.nv.constant0.triton_per_fused_native_group_norm_10)
        /*00f0*/ 	.short	0x0210
        /*00f2*/ 	.short	0x0028


	//----- nvinfo : EIATTR_SW_WAR
	.align		4
.L_31:
        /*00f4*/ 	.byte	0x04, 0x36
        /*00f6*/ 	.short	(.L_33 - .L_32)
.L_32:
        /*00f8*/ 	.word	0x00000008
.L_33:


//--------------------- .nv.callgraph             --------------------------
	.section	.nv.callgraph,"",@"SHT_CUDA_CALLGRAPH"
	.align	4
	.sectionentsize	8
	.align		4
        /*0000*/ 	.word	0x00000000
	.align		4
        /*0004*/ 	.word	0xffffffff
	.align		4
        /*0008*/ 	.word	0x00000000
	.align		4
        /*000c*/ 	.word	0xfffffffe
	.align		4
        /*0010*/ 	.word	0x00000000
	.align		4
        /*0014*/ 	.word	0xfffffffd
	.align		4
        /*0018*/ 	.word	0x00000000
	.align		4
        /*001c*/ 	.word	0xfffffffc


//--------------------- .text.triton_per_fused_native_group_norm_10 --------------------------
	.section	.text.triton_per_fused_native_group_norm_10,"ax",@progbits
	.sectionflags	@"SHF_BARRIERS=1"
	.align	128
        .global         triton_per_fused_native_group_norm_10
        .type           triton_per_fused_native_group_norm_10,@function
        .size           triton_per_fused_native_group_norm_10,(.L_x_1 - triton_per_fused_native_group_norm_10)
        .other          triton_per_fused_native_group_norm_10,@"STO_CUDA_ENTRY STV_DEFAULT"
triton_per_fused_native_group_norm_10:
.text.triton_per_fused_native_group_norm_10:
[----:B------:R-:W0:Y:S01]  /*0000*/  LDC R1, c[0x0][0x28] ;  /* 0x00000a00ff017b82 */ /* 0x000e220000000800 */
[----:B------:R-:W1:Y:S01]  /*0010*/  S2R R2, SR_TID.X ;  /* 0x0000000000027919 */ /* 0x000e620000002100 */
[----:B------:R-:W-:Y:S01]  /*0020*/  ULDC.64 UR6, c[0x0][0x208] ;  /* 0x0000820000067ab9 */ /* 0x000fe20000000a00 */
[----:B------:R-:W2:Y:S01]  /*0030*/  S2R R9, SR_CTAID.X ;  /* 0x0000000000097919 */ /* 0x000ea20000002500 */
[----:B-1----:R-:W-:Y:S02]  /*0040*/  LOP3.LUT R4, R2, 0x7, RZ, 0xc0, !PT ;  /* 0x0000000702047812 */ /* 0x002fe400078ec0ff */
[----:B------:R-:W-:-:S03]  /*0050*/  SHF.R.U32.HI R10, RZ, 0x3, R2 ;  /* 0x00000003ff0a7819 */ /* 0x000fc60000011602 */
[----:B--2---:R-:W-:Y:S01]  /*0060*/  IMAD R0, R9, 0x8, R4 ;  /* 0x0000000809007824 */ /* 0x004fe200078e0204 */
[----:B------:R-:W-:-:S04]  /*0070*/  SHF.R.S32.HI R9, RZ, 0x1c, R9 ;  /* 0x0000001cff097819 */ /* 0x000fc80000011409 */
[----:B------:R-:W-:Y:S02]  /*0080*/  SHF.R.S32.HI R7, RZ, 0x1f, R0 ;  /* 0x0000001fff077819 */ /* 0x000fe40000011400 */
[----:B------:R-:W-:Y:S02]  /*0090*/  SGXT R9, R9, 0x1 ;  /* 0x000000010909781a */ /* 0x000fe40000000200 */
[-C--:B------:R-:W-:Y:S02]  /*00a0*/  LEA.HI R8, R7, R0.reuse, RZ, 0x5 ;  /* 0x0000000007087211 */ /* 0x080fe400078f28ff */
[----:B------:R-:W-:Y:S02]  /*00b0*/  LEA.HI R9, R9, R0, RZ, 0xb ;  /* 0x0000000009097211 */ /* 0x000fe400078f58ff */
[----:B------:R-:W-:-:S04]  /*00c0*/  SHF.R.S32.HI R6, RZ, 0x5, R8 ;  /* 0x00000005ff067819 */ /* 0x000fc80000011408 */
[----:B------:R-:W-:-:S04]  /*00d0*/  LEA.HI R7, R6, R6, RZ, 0x6 ;  /* 0x0000000606077211 */ /* 0x000fc800078f30ff */
[----:B------:R-:W-:-:S05]  /*00e0*/  LOP3.LUT R7, R7, 0x1ffffc0, RZ, 0xc0, !PT ;  /* 0x01ffffc007077812 */ /* 0x000fca00078ec0ff */
[----:B------:R-:W-:Y:S01]  /*00f0*/  IMAD.IADD R7, R6, 0x1, -R7 ;  /* 0x0000000106077824 */ /* 0x000fe200078e0a07 */
[----:B------:R-:W-:Y:S01]  /*0100*/  SGXT.U32 R6, R10, 0x5 ;  /* 0x000000050a06781a */ /* 0x000fe20000000000 */
[----:B------:R-:W-:Y:S01]  /*0110*/  IMAD.SHL.U32 R10, R9, 0x80, RZ ;  /* 0x00000080090a7824 */ /* 0x000fe200078e00ff */
[----:B------:R-:W-:Y:S01]  /*0120*/  LOP3.LUT R9, R8, 0x1fffffe0, RZ, 0xc0, !PT ;  /* 0x1fffffe008097812 */ /* 0x000fe200078ec0ff */
[----:B------:R-:W-:Y:S01]  /*0130*/  IMAD.SHL.U32 R11, R7, 0x80, RZ ;  /* 0x00000080070b7824 */ /* 0x000fe200078e00ff */
[----:B------:R-:W-:Y:S02]  /*0140*/  SHF.R.S32.HI R12, RZ, 0x18, R7 ;  /* 0x00000018ff0c7819 */ /* 0x000fe40000011407 */
[----:B------:R-:W-:Y:S01]  /*0150*/  LOP3.LUT R16, R10, 0xfffc0000, RZ, 0xc0, !PT ;  /* 0xfffc00000a107812 */ /* 0x000fe200078ec0ff */
[----:B------:R-:W-:Y:S01]  /*0160*/  IMAD.IADD R9, R0, 0x1, -R9 ;  /* 0x0000000100097824 */ /* 0x000fe200078e0a09 */
[----:B------:R-:W-:Y:S02]  /*0170*/  LOP3.LUT R11, R11, R6, RZ, 0xfc, !PT ;  /* 0x000000060b0b7212 */ /* 0x000fe400078efcff */
[----:B------:R-:W-:Y:S01]  /*0180*/  SGXT R12, R12, 0x1 ;  /* 0x000000010c0c781a */ /* 0x000fe20000000200 */
[----:B------:R-:W1:Y:S01]  /*0190*/  LDC.64 R6, c[0x0][0x210] ;  /* 0x00008400ff067b82 */ /* 0x000e620000000a00 */
[----:B------:R-:W-:Y:S01]  /*01a0*/  LOP3.LUT R8, R11, 0x20, RZ, 0xfc, !PT ;  /* 0x000000200b087812 */ /* 0x000fe200078efcff */
[----:B------:R-:W-:Y:S01]  /*01b0*/  IMAD R17, R9, 0x8, R16 ;  /* 0x0000000809117824 */ /* 0x000fe200078e0210 */
[----:B------:R-:W-:-:S02]  /*01c0*/  LEA.HI R13, R12, R11, RZ, 0xa ;  /* 0x0000000b0c0d7211 */ /* 0x000fc400078f50ff */
[----:B------:R-:W-:Y:S02]  /*01d0*/  LOP3.LUT R10, R11, 0x40, RZ, 0xfc, !PT ;  /* 0x000000400b0a7812 */ /* 0x000fe400078efcff */
[----:B------:R-:W-:Y:S02]  /*01e0*/  LOP3.LUT R14, R13, 0xfffc00, RZ, 0xc0, !PT ;  /* 0x00fffc000d0e7812 */ /* 0x000fe400078ec0ff */
[C---:B------:R-:W-:Y:S02]  /*01f0*/  LEA.HI R15, R12.reuse, R8, RZ, 0xa ;  /* 0x000000080c0f7211 */ /* 0x040fe400078f50ff */
[----:B------:R-:W-:Y:S01]  /*0200*/  LEA.HI R16, R12, R10, RZ, 0xa ;  /* 0x0000000a0c107211 */ /* 0x000fe200078f50ff */
[C---:B------:R-:W-:Y:S01]  /*0210*/  IMAD.IADD R14, R11.reuse, 0x1, -R14 ;  /* 0x000000010b0e7824 */ /* 0x040fe200078e0a0e */
[----:B------:R-:W-:Y:S02]  /*0220*/  LOP3.LUT R11, R11, 0x60, RZ, 0xfc, !PT ;  /* 0x000000600b0b7812 */ /* 0x000fe400078efcff */
[----:B------:R-:W-:-:S02]  /*0230*/  LOP3.LUT R9, R15, 0xfffc00, RZ, 0xc0, !PT ;  /* 0x00fffc000f097812 */ /* 0x000fc400078ec0ff */
[----:B------:R-:W-:Y:S02]  /*0240*/  LEA.HI.SX32 R19, R13, R17, 0x16 ;  /* 0x000000110d137211 */ /* 0x000fe400078fb2ff */
[----:B------:R-:W-:Y:S01]  /*0250*/  LEA.HI R12, R12, R11, RZ, 0xa ;  /* 0x0000000b0c0c7211 */ /* 0x000fe200078f50ff */
[----:B------:R-:W-:Y:S01]  /*0260*/  IMAD.IADD R9, R8, 0x1, -R9 ;  /* 0x0000000108097824 */ /* 0x000fe200078e0a09 */
[----:B------:R-:W-:Y:S02]  /*0270*/  LOP3.LUT R13, R16, 0xfffc00, RZ, 0xc0, !PT ;  /* 0x00fffc00100d7812 */ /* 0x000fe400078ec0ff */
[----:B------:R-:W-:Y:S02]  /*0280*/  LEA.HI.SX32 R18, R15, R17, 0x16 ;  /* 0x000000110f127211 */ /* 0x000fe400078fb2ff */
[----:B------:R-:W-:Y:S01]  /*0290*/  LOP3.LUT R8, R12, 0xfffc00, RZ, 0xc0, !PT ;  /* 0x00fffc000c087812 */ /* 0x000fe200078ec0ff */
[----:B------:R-:W-:Y:S01]  /*02a0*/  IMAD.IADD R13, R10, 0x1, -R13 ;  /* 0x000000010a0d7824 */ /* 0x000fe200078e0a0d */
[----:B------:R-:W-:Y:S01]  /*02b0*/  LEA R19, R14, R19, 0x8 ;  /* 0x000000130e137211 */ /* 0x000fe200078e40ff */
[----:B------:R-:W-:Y:S01]  /*02c0*/  IMAD R15, R9, 0x100, R18 ;  /* 0x00000100090f7824 */ /* 0x000fe200078e0212 */
[-C--:B------:R-:W-:Y:S01]  /*02d0*/  LEA.HI.SX32 R16, R16, R17.reuse, 0x16 ;  /* 0x0000001110107211 */ /* 0x080fe200078fb2ff */
[----:B------:R-:W-:Y:S01]  /*02e0*/  IMAD.IADD R11, R11, 0x1, -R8 ;  /* 0x000000010b0b7824 */ /* 0x000fe200078e0a08 */
[----:B------:R-:W-:Y:S01]  /*02f0*/  LEA.HI.SX32 R10, R12, R17, 0x16 ;  /* 0x000000110c0a7211 */ /* 0x000fe200078fb2ff */
[----:B-1----:R-:W-:-:S03]  /*0300*/  IMAD.WIDE R8, R19, 0x4, R6 ;  /* 0x0000000413087825 */ /* 0x002fc600078e0206 */
[----:B------:R-:W-:Y:S01]  /*0310*/  LEA R19, R11, R10, 0x8 ;  /* 0x0000000a0b137211 */ /* 0x000fe200078e40ff */
[----:B------:R-:W-:Y:S02]  /*0320*/  IMAD R17, R13, 0x100, R16 ;  /* 0x000001000d117824 */ /* 0x000fe400078e0210 */
[--C-:B------:R-:W-:Y:S01]  /*0330*/  IMAD.WIDE R12, R15, 0x4, R6.reuse ;  /* 0x000000040f0c7825 */ /* 0x100fe200078e0206 */
[----:B------:R1:W2:Y:S03]  /*0340*/  LDG.E.EL R8, desc[UR6][R8.64] ;  /* 0x0000000608087981 */ /* 0x0002a6000c2e1900 */
[--C-:B------:R-:W-:Y:S01]  /*0350*/  IMAD.WIDE R14, R17, 0x4, R6.reuse ;  /* 0x00000004110e7825 */ /* 0x100fe200078e0206 */
[----:B------:R3:W2:Y:S03]  /*0360*/  LDG.E.EL R11, desc[UR6][R12.64] ;  /* 0x000000060c0b7981 */ /* 0x0006a6000c2e1900 */
[----:B------:R-:W-:-:S02]  /*0370*/  IMAD.WIDE R16, R19, 0x4, R6 ;  /* 0x0000000413107825 */ /* 0x000fc400078e0206 */
[----:B------:R-:W4:Y:S04]  /*0380*/  LDG.E.EL R6, desc[UR6][R14.64] ;  /* 0x000000060e067981 */ /* 0x000f28000c2e1900 */
[----:B------:R-:W5:Y:S01]  /*0390*/  LDG.E.EL R10, desc[UR6][R16.64] ;  /* 0x00000006100a7981 */ /* 0x000f62000c2e1900 */
[----:B------:R-:W3:Y:S01]  /*03a0*/  S2UR UR5, SR_CgaCtaId ;  /* 0x00000000000579c3 */ /* 0x000ee20000008800 */
[----:B-1----:R-:W-:Y:S01]  /*03b0*/  SHF.R.U32.HI R9, RZ, 0x3, R2 ;  /* 0x00000003ff097819 */ /* 0x002fe20000011602 */
[----:B------:R-:W-:Y:S01]  /*03c0*/  UMOV UR4, 0x400 ;  /* 0x0000040000047882 */ /* 0x000fe20000000000 */
[----:B---3--:R-:W-:Y:S01]  /*03d0*/  IMAD.SHL.U32 R12, R4, 0x20, RZ ;  /* 0x00000020040c7824 */ /* 0x008fe200078e00ff */
[----:B------:R-:W-:Y:S02]  /*03e0*/  ISETP.GE.AND P2, PT, R2, 0x40, PT ;  /* 0x000000400200780c */ /* 0x000fe40003f46270 */
[----:B------:R-:W-:-:S04]  /*03f0*/  ISETP.NE.AND P0, PT, R4, RZ, PT ;  /* 0x000000ff0400720c */ /* 0x000fc80003f05270 */
[----:B------:R-:W-:Y:S01]  /*0400*/  ISETP.LT.AND P0, PT, R2, 0x40, !P0 ;  /* 0x000000400200780c */ /* 0x000fe20004701270 */
[----:B0-----:R-:W-:Y:S01]  /*0410*/  UPRMT UR4, UR5, 0x654, UR4 ;  /* 0x0000065405047896 */ /* 0x001fe20008000004 */
[----:B--2---:R-:W-:-:S04]  /*0420*/  FADD R7, R8, R11 ;  /* 0x0000000b08077221 */ /* 0x004fc80000000000 */
[----:B----4-:R-:W-:-:S04]  /*0430*/  FADD R7, R6, R7 ;  /* 0x0000000706077221 */ /* 0x010fc80000000000 */
[----:B-----5:R-:W-:-:S05]  /*0440*/  FADD R18, R10, R7 ;  /* 0x000000070a127221 */ /* 0x020fca0000000000 */
[----:B------:R-:W0:Y:S02]  /*0450*/  SHFL.BFLY PT, R7, R18, 0x10, 0x1f ;  /* 0x0e001f0012077f89 */ /* 0x000e2400000e0000 */
[----:B0-----:R-:W-:Y:S01]  /*0460*/  FADD R19, R18, R7 ;  /* 0x0000000712137221 */ /* 0x001fe20000000000 */
[----:B------:R-:W-:-:S04]  /*0470*/  LOP3.LUT R7, R2, 0x1f, RZ, 0xc0, !PT ;  /* 0x0000001f02077812 */ /* 0x000fc800078ec0ff */
[----:B------:R-:W0:Y:S01]  /*0480*/  SHFL.BFLY PT, R20, R19, 0x8, 0x1f ;  /* 0x0d001f0013147f89 */ /* 0x000e2200000e0000 */
[----:B------:R-:W-:Y:S02]  /*0490*/  ISETP.GE.U32.AND P1, PT, R7, 0x8, PT ;  /* 0x000000080700780c */ /* 0x000fe40003f26070 */
[----:B------:R-:W-:Y:S02]  /*04a0*/  LOP3.LUT R7, R9, 0x1c, RZ, 0xc0, !PT ;  /* 0x0000001c09077812 */ /* 0x000fe400078ec0ff */
[----:B------:R-:W-:Y:S02]  /*04b0*/  LEA R9, R2, UR4, 0x2 ;  /* 0x0000000402097c11 */ /* 0x000fe4000f8e10ff */
[----:B------:R-:W-:Y:S02]  /*04c0*/  LOP3.LUT R13, R12, R7, RZ, 0xfc, !PT ;  /* 0x000000070c0d7212 */ /* 0x000fe400078efcff */
[----:B------:R-:W-:-:S04]  /*04d0*/  SHF.R.U32.HI R2, RZ, 0x3, R2 ;  /* 0x00000003ff027819 */ /* 0x000fc80000011602 */
[----:B------:R-:W-:Y:S01]  /*04e0*/  SGXT.U32 R2, R2, 0x2 ;  /* 0x000000020202781a */ /* 0x000fe20000000000 */
[----:B0-----:R-:W-:-:S05]  /*04f0*/  FADD R20, R19, R20 ;  /* 0x0000001413147221 */ /* 0x001fca0000000000 */
[----:B------:R-:W-:Y:S01]  /*0500*/  @!P1 STS [R13+UR4], R20 ;  /* 0x000000140d009988 */ /* 0x000fe20008000804 */
[----:B------:R-:W-:Y:S06]  /*0510*/  BAR.SYNC.DEFER_BLOCKING 0x0 ;  /* 0x0000000000007b1d */ /* 0x000fec0000010000 */
[----:B------:R-:W0:Y:S04]  /*0520*/  @!P2 LDS R5, [R9] ;  /* 0x000000000905a984 */ /* 0x000e280000000800 */
[----:B0-----:R-:W0:Y:S02]  /*0530*/  SHFL.BFLY PT, R14, R5, 0x4, 0x1f ;  /* 0x0c801f00050e7f89 */ /* 0x001e2400000e0000 */
[----:B0-----:R-:W-:-:S05]  /*0540*/  FADD R14, R5, R14 ;  /* 0x0000000e050e7221 */ /* 0x001fca0000000000 */
[----:B------:R-:W0:Y:S02]  /*0550*/  SHFL.BFLY PT, R15, R14, 0x2, 0x1f ;  /* 0x0c401f000e0f7f89 */ /* 0x000e2400000e0000 */
[----:B0-----:R-:W-:-:S05]  /*0560*/  FADD R15, R14, R15 ;  /* 0x0000000f0e0f7221 */ /* 0x001fca0000000000 */
[----:B------:R-:W0:Y:S02]  /*0570*/  SHFL.BFLY PT, R16, R15, 0x1, 0x1f ;  /* 0x0c201f000f107f89 */ /* 0x000e2400000e0000 */
[----:B0-----:R-:W-:-:S05]  /*0580*/  FADD R16, R15, R16 ;  /* 0x000000100f107221 */ /* 0x001fca0000000000 */
[----:B------:R0:W-:Y:S01]  /*0590*/  @P0 STS [R9], R16 ;  /* 0x0000001009000388 */ /* 0x0001e20000000800 */
[----:B------:R-:W-:Y:S08]  /*05a0*/  BAR.SYNC.DEFER_BLOCKING 0x0 ;  /* 0x0000000000007b1d */ /* 0x000ff00000010000 */
[----:B0-----:R-:W0:Y:S01]  /*05b0*/  LDC.64 R16, c[0x0][0x228] ;  /* 0x00008a00ff107b82 */ /* 0x001e220000000a00 */
[----:B------:R-:W1:Y:S02]  /*05c0*/  LDS R4, [R12+UR4] ;  /* 0x000000040c047984 */ /* 0x000e640008000800 */
[----:B-1----:R-:W-:-:S04]  /*05d0*/  FMUL R5, R4, 0.0078125 ;  /* 0x3c00000004057820 */ /* 0x002fc80000400000 */
[--C-:B------:R-:W-:Y:S01]  /*05e0*/  FADD R11, R11, -R5.reuse ;  /* 0x800000050b0b7221 */ /* 0x100fe20000000000 */
[--C-:B------:R-:W-:Y:S01]  /*05f0*/  FADD R8, R8, -R5.reuse ;  /* 0x8000000508087221 */ /* 0x100fe20000000000 */
[--C-:B------:R-:W-:Y:S01]  /*0600*/  FADD R6, R6, -R5.reuse ;  /* 0x8000000506067221 */ /* 0x100fe20000000000 */
[----:B------:R-:W-:Y:S01]  /*0610*/  FADD R10, R10, -R5 ;  /* 0x800000050a0a7221 */ /* 0x000fe20000000000 */
[----:B------:R-:W-:-:S04]  /*0620*/  FMUL R11, R11, R11 ;  /* 0x0000000b0b0b7220 */ /* 0x000fc80000400000 */
[----:B------:R-:W-:-:S04]  /*0630*/  FFMA R11, R8, R8, R11 ;  /* 0x00000008080b7223 */ /* 0x000fc8000000000b */
[----:B------:R-:W-:-:S04]  /*0640*/  FFMA R11, R6, R6, R11 ;  /* 0x00000006060b7223 */ /* 0x000fc8000000000b */
[----:B------:R-:W-:-:S05]  /*0650*/  FFMA R11, R10, R10, R11 ;  /* 0x0000000a0a0b7223 */ /* 0x000fca000000000b */
[----:B------:R-:W1:Y:S02]  /*0660*/  SHFL.BFLY PT, R4, R11, 0x10, 0x1f ;  /* 0x0e001f000b047f89 */ /* 0x000e6400000e0000 */
[----:B-1----:R-:W-:-:S05]  /*0670*/  FADD R4, R11, R4 ;  /* 0x000000040b047221 */ /* 0x002fca0000000000 */
[----:B------:R-:W1:Y:S02]  /*0680*/  SHFL.BFLY PT, R15, R4, 0x8, 0x1f ;  /* 0x0d001f00040f7f89 */ /* 0x000e6400000e0000 */
[----:B-1----:R-:W-:Y:S01]  /*0690*/  FADD R6, R4, R15 ;  /* 0x0000000f04067221 */ /* 0x002fe20000000000 */
[----:B------:R-:W-:Y:S06]  /*06a0*/  BAR.SYNC.DEFER_BLOCKING 0x0 ;  /* 0x0000000000007b1d */ /* 0x000fec0000010000 */
[----:B------:R-:W-:Y:S02]  /*06b0*/  @!P1 STS [R13+UR4], R6 ;  /* 0x000000060d009988 */ /* 0x000fe40008000804 */
[----:B------:R-:W-:Y:S06]  /*06c0*/  BAR.SYNC.DEFER_BLOCKING 0x0 ;  /* 0x0000000000007b1d */ /* 0x000fec0000010000 */
[----:B------:R-:W1:Y:S04]  /*06d0*/  @!P2 LDS R3, [R9] ;  /* 0x000000000903a984 */ /* 0x000e680000000800 */
[----:B-1----:R-:W1:Y:S02]  /*06e0*/  SHFL.BFLY PT, R8, R3, 0x4, 0x1f ;  /* 0x0c801f0003087f89 */ /* 0x002e6400000e0000 */
[----:B-1----:R-:W-:-:S05]  /*06f0*/  FADD R8, R3, R8 ;  /* 0x0000000803087221 */ /* 0x002fca0000000000 */
[----:B------:R-:W1:Y:S02]  /*0700*/  SHFL.BFLY PT, R15, R8, 0x2, 0x1f ;  /* 0x0c401f00080f7f89 */ /* 0x000e6400000e0000 */
[----:B-1----:R-:W-:Y:S02]  /*0710*/  FADD R18, R8, R15 ;  /* 0x0000000f08127221 */ /* 0x002fe40000000000 */
[----:B------:R-:W1:Y:S03]  /*0720*/  LDC.64 R14, c[0x0][0x220] ;  /* 0x00008800ff0e7b82 */ /* 0x000e660000000a00 */
[----:B------:R-:W2:Y:S02]  /*0730*/  SHFL.BFLY PT, R11, R18, 0x1, 0x1f ;  /* 0x0c201f00120b7f89 */ /* 0x000ea400000e0000 */
[----:B--2---:R-:W-:-:S03]  /*0740*/  FADD R4, R18, R11 ;  /* 0x0000000b12047221 */ /* 0x004fc60000000000 */
[----:B------:R-:W2:Y:S02]  /*0750*/  LDC.64 R10, c[0x0][0x218] ;  /* 0x00008600ff0a7b82 */ /* 0x000ea40000000a00 */
[----:B------:R0:W-:Y:S06]  /*0760*/  @P0 STS [R9], R4 ;  /* 0x0000000409000388 */ /* 0x0001ec0000000800 */
[----:B------:R-:W-:Y:S01]  /*0770*/  BAR.SYNC.DEFER_BLOCKING 0x0 ;  /* 0x0000000000007b1d */ /* 0x000fe20000010000 */
[----:B------:R-:W-:Y:S01]  /*0780*/  LOP3.LUT P0, RZ, R7, R2, RZ, 0xfc, !PT ;  /* 0x0000000207ff7212 */ /* 0x000fe2000780fcff */
[----:B-1----:R-:W-:-:S04]  /*0790*/  IMAD.WIDE R6, R0, 0x4, R14 ;  /* 0x0000000400067825 */ /* 0x002fc800078e020e */
[----:B0-----:R-:W-:-:S04]  /*07a0*/  IMAD.WIDE R8, R0, 0x4, R16 ;  /* 0x0000000400087825 */ /* 0x001fc800078e0210 */
[----:B--2---:R-:W-:Y:S01]  /*07b0*/  IMAD.WIDE R2, R0, 0x4, R10 ;  /* 0x0000000400027825 */ /* 0x004fe200078e020a */
[----:B------:R-:W0:Y:S04]  /*07c0*/  LDS R13, [R12+UR4] ;  /* 0x000000040c0d7984 */ /* 0x000e280008000800 */
[----:B------:R1:W-:Y:S04]  /*07d0*/  @!P0 STG.E desc[UR6][R2.64], R5 ;  /* 0x0000000502008986 */ /* 0x0003e8000c101906 */
[----:B0-----:R1:W-:Y:S01]  /*07e0*/  @!P0 STG.E desc[UR6][R6.64], R13 ;  /* 0x0000000d06008986 */ /* 0x0013e2000c101906 */
[----:B------:R-:W-:Y:S05]  /*07f0*/  @P0 EXIT ;  /* 0x000000000000094d */ /* 0x000fea0003800000 */
[----:B-1----:R-:W-:-:S05]  /*0800*/  IMAD.MOV.U32 R3, RZ, RZ, 0x43000000 ;  /* 0x43000000ff037424 */ /* 0x002fca00078e00ff */
[----:B------:R-:W-:Y:S01]  /*0810*/  STG.E desc[UR6][R8.64], R3 ;  /* 0x0000000308007986 */ /* 0x000fe2000c101906 */
[----:B------:R-:W-:Y:S05]  /*0820*/  EXIT ;  /* 0x000000000000794d */ /* 0x000fea0003800000 */
.L_x_0:
[----:B------:R-:W-:-:S00]  /*0830*/  BRA `(.L_x_0) ;  /* 0xfffffffc00fc7947 */ /* 0x000fc0000383ffff */
[----:B------:R-:W-:-:S00]  /*0840*/  NOP ;  /* 0x0000000000007918 */ /* 0x000fc00000000000 */
        /* <DEDUP_REMOVED lines=11> */
.L_x_1:


//--------------------- .nv.shared.triton_per_fused_native_group_norm_10 --------------------------
	.section	.nv.shared.triton_per_fused_native_group_norm_10,"aw",@nobits
	.sectionflags	@""
	.align	16
	.zero		1024


//--------------------- .nv.constant0.triton_per_fused_native_group_norm_10 --------------------------
	.section	.nv.constant0.triton_per_fused_native_group_norm_10,"a",@progbits
	.sectionflags	@""
	.align	4
.nv.constant0.triton_per_fused_native_group_norm_10:
	.zero		568
